//
// Generated by NVIDIA NVVM Compiler
//
// Compiler Build ID: CL-36424714
// Cuda compilation tools, release 13.0, V13.0.88
// Based on NVVM 20.0.0
//

.version 9.0
.target sm_100
.address_size 64

	// .globl	_Z23histogram_privatizationPciPii
.extern .shared .align 16 .b8 sbins[];

.visible .entry _Z23histogram_privatizationPciPii(
	.param .u64 .ptr .align 1 _Z23histogram_privatizationPciPii_param_0,
	.param .u32 _Z23histogram_privatizationPciPii_param_1,
	.param .u64 .ptr .align 1 _Z23histogram_privatizationPciPii_param_2,
	.param .u32 _Z23histogram_privatizationPciPii_param_3
)
{
	.reg .pred 	%p<11>;
	.reg .b16 	%rs<6>;
	.reg .b32 	%r<56>;
	.reg .b64 	%rd<9>;

	ld.param.u64 	%rd3, [_Z23histogram_privatizationPciPii_param_0];
	ld.param.u32 	%r20, [_Z23histogram_privatizationPciPii_param_1];
	ld.param.u64 	%rd4, [_Z23histogram_privatizationPciPii_param_2];
	ld.param.u32 	%r21, [_Z23histogram_privatizationPciPii_param_3];
	mov.u32 	%r55, %tid.x;
	setp.ge.s32 	%p1, %r55, %r21;
	@%p1 bra 	$L__BB0_3;
	mov.u32 	%r2, %ntid.x;
	mov.u32 	%r23, sbins;
	mov.u32 	%r47, %r55;
$L__BB0_2:
	shl.b32 	%r22, %r47, 2;
	add.s32 	%r24, %r23, %r22;
	mov.b32 	%r25, 0;
	st.shared.u32 	[%r24], %r25;
	add.s32 	%r47, %r47, %r2;
	setp.lt.s32 	%p2, %r47, %r21;
	@%p2 bra 	$L__BB0_2;
$L__BB0_3:
	bar.sync 	0;
	mov.u32 	%r5, %ntid.x;
	mov.u32 	%r28, %ctaid.x;
	mad.lo.s32 	%r48, %r5, %r28, %r55;
	setp.ge.s32 	%p3, %r48, %r20;
	mov.b32 	%r52, 0;
	mov.b32 	%r51, -1;
	@%p3 bra 	$L__BB0_11;
	cvta.to.global.u64 	%rd1, %rd3;
	mov.u32 	%r31, %nctaid.x;
	mul.lo.s32 	%r7, %r5, %r31;
	mov.b32 	%r51, -1;
	mov.b32 	%r52, 0;
$L__BB0_5:
	mov.u32 	%r10, %r51;
	mov.u32 	%r9, %r52;
	cvt.s64.s32 	%rd5, %r48;
	add.s64 	%rd6, %rd1, %rd5;
	ld.global.u8 	%rs2, [%rd6];
	add.s16 	%rs1, %rs2, -97;
	and.b16  	%rs3, %rs1, 255;
	setp.gt.u16 	%p4, %rs3, 25;
	@%p4 bra 	$L__BB0_10;
	and.b16  	%rs4, %rs1, 252;
	shr.u16 	%rs5, %rs4, 2;
	cvt.u32.u16 	%r51, %rs5;
	setp.eq.s32 	%p5, %r10, %r51;
	@%p5 bra 	$L__BB0_9;
	setp.lt.s32 	%p6, %r10, 0;
	mov.b32 	%r52, 1;
	@%p6 bra 	$L__BB0_10;
	shl.b32 	%r34, %r10, 2;
	mov.u32 	%r35, sbins;
	add.s32 	%r36, %r35, %r34;
	atom.shared.add.u32 	%r37, [%r36], %r9;
	bra.uni 	$L__BB0_10;
$L__BB0_9:
	add.s32 	%r52, %r9, 1;
	mov.u32 	%r51, %r10;
$L__BB0_10:
	add.s32 	%r48, %r48, %r7;
	setp.lt.s32 	%p7, %r48, %r20;
	@%p7 bra 	$L__BB0_5;
$L__BB0_11:
	setp.lt.s32 	%p8, %r52, 1;
	@%p8 bra 	$L__BB0_13;
	shl.b32 	%r38, %r51, 2;
	mov.u32 	%r39, sbins;
	add.s32 	%r40, %r39, %r38;
	atom.shared.add.u32 	%r41, [%r40], %r52;
$L__BB0_13:
	setp.ge.s32 	%p9, %r55, %r21;
	bar.sync 	0;
	@%p9 bra 	$L__BB0_16;
	cvta.to.global.u64 	%rd2, %rd4;
	mov.u32 	%r43, sbins;
$L__BB0_15:
	mul.wide.s32 	%rd7, %r55, 4;
	add.s64 	%rd8, %rd2, %rd7;
	shl.b32 	%r42, %r55, 2;
	add.s32 	%r44, %r43, %r42;
	ld.shared.u32 	%r45, [%r44];
	atom.global.add.u32 	%r46, [%rd8], %r45;
	add.s32 	%r55, %r55, %r5;
	setp.lt.s32 	%p10, %r55, %r21;
	@%p10 bra 	$L__BB0_15;
$L__BB0_16:
	ret;

}


// ===== COMPILED SASS (sm_100) =====

	.target	sm_100

	.elftype	@"ET_EXEC"


//--------------------- .note.nv.tkinfo           --------------------------
	.section	.note.nv.tkinfo,"",@"SHT_NOTE"
	.sectionflags	@"SHF_NOTE_NV_TKINFO"
	.tkinfo
        /*0018*/ 	.word	0x00000002
        /*0030*/ 	.string	""
        /*0030*/ 	.string	"ptxas"
        /*0030*/ 	.string	"Cuda compilation tools, release 13.0, V13.0.88"
        /*0030*/ 	.string	"Build cuda_13.0.r13.0/compiler.36424714_0"
        /*0030*/ 	.string	"-arch sm_100 -m 64 "



//--------------------- .note.nv.cuinfo           --------------------------
	.section	.note.nv.cuinfo,"",@"SHT_NOTE"
	.sectionflags	@"SHF_NOTE_NV_CUINFO"
        /*0018*/ 	.short	0x0002
        /*001a*/ 	.short	0x0064
        /*001c*/ 	.short	0x0082
	.zero		2


//--------------------- .nv.info                  --------------------------
	.section	.nv.info,"",@"SHT_CUDA_INFO"
	.align	4


	//----- nvinfo : EIATTR_REGCOUNT
	.align		4
        /*0000*/ 	.byte	0x04, 0x2f
        /*0002*/ 	.short	(.L_1 - .L_0)
	.align		4
.L_0:
        /*0004*/ 	.word	index@(_Z23histogram_privatizationPciPii)
        /*0008*/ 	.word	0x0000000c


	//----- nvinfo : EIATTR_FRAME_SIZE
	.align		4
.L_1:
        /*000c*/ 	.byte	0x04, 0x11
        /*000e*/ 	.short	(.L_3 - .L_2)
	.align		4
.L_2:
        /*0010*/ 	.word	index@(_Z23histogram_privatizationPciPii)
        /*0014*/ 	.word	0x00000000


	//----- nvinfo : EIATTR_MIN_STACK_SIZE
	.align		4
.L_3:
        /*0018*/ 	.byte	0x04, 0x12
        /*001a*/ 	.short	(.L_5 - .L_4)
	.align		4
.L_4:
        /*001c*/ 	.word	index@(_Z23histogram_privatizationPciPii)
        /*0020*/ 	.word	0x00000000
.L_5:


//--------------------- .nv.compat                --------------------------
	.section	.nv.compat,"",@"SHT_CUDA_COMPAT_INFO"
	.align	4
        /*0000*/ 	.byte	0x02, 0x09, 0x00, 0x00, 0x02, 0x02, 0x01, 0x00, 0x02, 0x05, 0x05, 0x00, 0x03, 0x07, 0x01, 0x01
        /*0010*/ 	.byte	0x02, 0x03, 0x00, 0x00, 0x02, 0x06, 0x01, 0x00, 0x04, 0x0b, 0x08, 0x00, 0x09, 0x00, 0x00, 0x00
        /*0020*/ 	.byte	0x00, 0x00, 0x00, 0x00


//--------------------- .nv.info._Z23histogram_privatizationPciPii --------------------------
	.section	.nv.info._Z23histogram_privatizationPciPii,"",@"SHT_CUDA_INFO"
	.sectionflags	@""
	.align	4


	//----- nvinfo : EIATTR_CUDA_API_VERSION
	.align		4
        /*0000*/ 	.byte	0x04, 0x37
        /*0002*/ 	.short	(.L_7 - .L_6)
.L_6:
        /*0004*/ 	.word	0x00000082


	//----- nvinfo : EIATTR_KPARAM_INFO
	.align		4
.L_7:
        /*0008*/ 	.byte	0x04, 0x17
        /*000a*/ 	.short	(.L_9 - .L_8)
.L_8:
        /*000c*/ 	.word	0x00000000
        /*0010*/ 	.short	0x0003
        /*0012*/ 	.short	0x0018
        /*0014*/ 	.byte	0x00, 0xf0, 0x11, 0x00


	//----- nvinfo : EIATTR_KPARAM_INFO
	.align		4
.L_9:
        /*0018*/ 	.byte	0x04, 0x17
        /*001a*/ 	.short	(.L_11 - .L_10)
.L_10:
        /*001c*/ 	.word	0x00000000
        /*0020*/ 	.short	0x0002
        /*0022*/ 	.short	0x0010
        /*0024*/ 	.byte	0x00, 0xf5, 0x21, 0x00


	//----- nvinfo : EIATTR_KPARAM_INFO
	.align		4
.L_11:
        /*0028*/ 	.byte	0x04, 0x17
        /*002a*/ 	.short	(.L_13 - .L_12)
.L_12:
        /*002c*/ 	.word	0x00000000
        /*0030*/ 	.short	0x0001
        /*0032*/ 	.short	0x0008
        /*0034*/ 	.byte	0x00, 0xf0, 0x11, 0x00


	//----- nvinfo : EIATTR_KPARAM_INFO
	.align		4
.L_13:
        /*0038*/ 	.byte	0x04, 0x17
        /*003a*/ 	.short	(.L_15 - .L_14)
.L_14:
        /*003c*/ 	.word	0x00000000
        /*0040*/ 	.short	0x0000
        /*0042*/ 	.short	0x0000
        /*0044*/ 	.byte	0x00, 0xf5, 0x21, 0x00


	//----- nvinfo : EIATTR_SPARSE_MMA_MASK
	.align		4
.L_15:
        /*0048*/ 	.byte	0x03, 0x50
        /*004a*/ 	.short	0x0000


	//----- nvinfo : EIATTR_MAXREG_COUNT
	.align		4
        /*004c*/ 	.byte	0x03, 0x1b
        /*004e*/ 	.short	0x00ff


	//----- nvinfo : EIATTR_NUM_BARRIERS
	.align		4
        /*0050*/ 	.byte	0x02, 0x4c
        /*0052*/ 	.byte	0x01
	.zero		1


	//----- nvinfo : EIATTR_MERCURY_ISA_VERSION
	.align		4
        /*0054*/ 	.byte	0x03, 0x5f
        /*0056*/ 	.short	0x0101


	//----- nvinfo : EIATTR_VRC_CTA_INIT_COUNT
	.align		4
        /*0058*/ 	.byte	0x02, 0x4a
	.zero		1
	.zero		1


	//----- nvinfo : EIATTR_EXIT_INSTR_OFFSETS
	.align		4
        /*005c*/ 	.byte	0x04, 0x1c
        /*005e*/ 	.short	(.L_17 - .L_16)


	//   ....[0]....
.L_16:
        /*0060*/ 	.word	0x000004d0


	//   ....[1]....
        /*0064*/ 	.word	0x00000590


	//----- nvinfo : EIATTR_CRS_STACK_SIZE
	.align		4
.L_17:
        /*0068*/ 	.byte	0x04, 0x1e
        /*006a*/ 	.short	(.L_19 - .L_18)
.L_18:
        /*006c*/ 	.word	0x00000000


	//----- nvinfo : EIATTR_CBANK_PARAM_SIZE
	.align		4
.L_19:
        /*0070*/ 	.byte	0x03, 0x19
        /*0072*/ 	.short	0x001c


	//----- nvinfo : EIATTR_PARAM_CBANK
	.align		4
        /*0074*/ 	.byte	0x04, 0x0a
        /*0076*/ 	.short	(.L_21 - .L_20)
	.align		4
.L_20:
        /*0078*/ 	.word	index@(.nv.constant0._Z23histogram_privatizationPciPii)
        /*007c*/ 	.short	0x0380
        /*007e*/ 	.short	0x001c


	//----- nvinfo : EIATTR_SW_WAR
	.align		4
.L_21:
        /*0080*/ 	.byte	0x04, 0x36
        /*0082*/ 	.short	(.L_23 - .L_22)
.L_22:
        /*0084*/ 	.word	0x00000008
.L_23:


//--------------------- .nv.callgraph             --------------------------
	.section	.nv.callgraph,"",@"SHT_CUDA_CALLGRAPH"
	.align	4
	.sectionentsize	8
	.align		4
        /*0000*/ 	.word	0x00000000
	.align		4
        /*0004*/ 	.word	0xffffffff
	.align		4
        /*0008*/ 	.word	0x00000000
	.align		4
        /*000c*/ 	.word	0xfffffffe
	.align		4
        /*0010*/ 	.word	0x00000000
	.align		4
        /*0014*/ 	.word	0xfffffffd
	.align		4
        /*0018*/ 	.word	0x00000000
	.align		4
        /*001c*/ 	.word	0xfffffffc


//--------------------- .text._Z23histogram_privatizationPciPii --------------------------
	.section	.text._Z23histogram_privatizationPciPii,"ax",@progbits
	.align	128
        .global         _Z23histogram_privatizationPciPii
        .type           _Z23histogram_privatizationPciPii,@function
        .size           _Z23histogram_privatizationPciPii,(.L_x_13 - _Z23histogram_privatizationPciPii)
        .other          _Z23histogram_privatizationPciPii,@"STO_CUDA_ENTRY STV_DEFAULT"
_Z23histogram_privatizationPciPii:
.text._Z23histogram_privatizationPciPii:
[----:B------:R-:W-:Y:S01]  /*0000*/  LDC R1, c[0x0][0x37c] ;  /* 0x0000df00ff017b82 */ /* 0x000fe20000000800 */
[----:B------:R-:W0:Y:S01]  /*0010*/  S2R R0, SR_TID.X ;  /* 0x0000000000007919 */ /* 0x000e220000002100 */
[----:B------:R-:W0:Y:S01]  /*0020*/  LDCU UR4, c[0x0][0x398] ;  /* 0x00007300ff0477ac */ /* 0x000e220008000800 */
[----:B------:R-:W-:Y:S01]  /*0030*/  BSSY.RECONVERGENT B0, `(.L_x_0) ;  /* 0x000000e000007945 */ /* 0x000fe20003800200 */
[----:B------:R-:W1:Y:S01]  /*0040*/  S2R R7, SR_CTAID.X ;  /* 0x0000000000077919 */ /* 0x000e620000002500 */
[----:B0-----:R-:W-:-:S13]  /*0050*/  ISETP.GE.AND P0, PT, R0, UR4, PT ;  /* 0x0000000400007c0c */ /* 0x001fda000bf06270 */
[----:B-1----:R-:W-:Y:S05]  /*0060*/  @P0 BRA `(.L_x_1) ;  /* 0x0000000000280947 */ /* 0x002fea0003800000 */
[----:B------:R-:W0:Y:S01]  /*0070*/  S2R R5, SR_CgaCtaId ;  /* 0x0000000000057919 */ /* 0x000e220000008800 */
[----:B------:R-:W1:Y:S01]  /*0080*/  LDC R6, c[0x0][0x360] ;  /* 0x0000d800ff067b82 */ /* 0x000e620000000800 */
[----:B------:R-:W-:Y:S01]  /*0090*/  MOV R2, 0x400 ;  /* 0x0000040000027802 */ /* 0x000fe20000000f00 */
[----:B------:R-:W-:-:S03]  /*00a0*/  IMAD.MOV.U32 R3, RZ, RZ, R0 ;  /* 0x000000ffff037224 */ /* 0x000fc600078e0000 */
[----:B0-----:R-:W-:-:S07]  /*00b0*/  LEA R2, R5, R2, 0x18 ;  /* 0x0000000205027211 */ /* 0x001fce00078ec0ff */
.L_x_2:
[----:B------:R-:W-:Y:S02]  /*00c0*/  IMAD R4, R3, 0x4, R2 ;  /* 0x0000000403047824 */ /* 0x000fe400078e0202 */
[----:B-1----:R-:W-:-:S03]  /*00d0*/  IMAD.IADD R3, R6, 0x1, R3 ;  /* 0x0000000106037824 */ /* 0x002fc600078e0203 */
[----:B------:R0:W-:Y:S02]  /*00e0*/  STS [R4], RZ ;  /* 0x000000ff04007388 */ /* 0x0001e40000000800 */
[----:B------:R-:W-:-:S13]  /*00f0*/  ISETP.GE.AND P0, PT, R3, UR4, PT ;  /* 0x0000000403007c0c */ /* 0x000fda000bf06270 */
[----:B0-----:R-:W-:Y:S05]  /*0100*/  @!P0 BRA `(.L_x_2) ;  /* 0xfffffffc00ec8947 */ /* 0x001fea000383ffff */
.L_x_1:
[----:B------:R-:W-:Y:S05]  /*0110*/  BSYNC.RECONVERGENT B0 ;  /* 0x0000000000007941 */ /* 0x000fea0003800200 */
.L_x_0:
[----:B------:R-:W0:Y:S01]  /*0120*/  LDCU UR6, c[0x0][0x360] ;  /* 0x00006c00ff0677ac */ /* 0x000e220008000800 */
[----:B------:R-:W-:Y:S01]  /*0130*/  BAR.SYNC.DEFER_BLOCKING 0x0 ;  /* 0x0000000000007b1d */ /* 0x000fe20000010000 */
[----:B------:R-:W-:Y:S02]  /*0140*/  IMAD.MOV.U32 R5, RZ, RZ, RZ ;  /* 0x000000ffff057224 */ /* 0x000fe400078e00ff */
[----:B------:R-:W-:-:S03]  /*0150*/  IMAD.MOV.U32 R6, RZ, RZ, -0x1 ;  /* 0xffffffffff067424 */ /* 0x000fc600078e00ff */
[----:B------:R-:W1:Y:S01]  /*0160*/  LDCU UR4, c[0x0][0x388] ;  /* 0x00007100ff0477ac */ /* 0x000e620008000800 */
[----:B------:R-:W-:Y:S01]  /*0170*/  BSSY.RECONVERGENT B0, `(.L_x_3) ;  /* 0x0000029000007945 */ /* 0x000fe20003800200 */
[----:B------:R-:W2:Y:S01]  /*0180*/  LDCU.64 UR8, c[0x0][0x358] ;  /* 0x00006b00ff0877ac */ /* 0x000ea20008000a00 */
[----:B------:R-:W3:Y:S01]  /*0190*/  LDCU UR7, c[0x0][0x388] ;  /* 0x00007100ff0777ac */ /* 0x000ee20008000800 */
[----:B0-----:R-:W-:Y:S01]  /*01a0*/  IMAD R2, R7, UR6, R0 ;  /* 0x0000000607027c24 */ /* 0x001fe2000f8e0200 */
[----:B------:R-:W0:Y:S04]  /*01b0*/  LDCU.64 UR10, c[0x0][0x380] ;  /* 0x00007000ff0a77ac */ /* 0x000e280008000a00 */
[----:B-1----:R-:W-:-:S13]  /*01c0*/  ISETP.GE.AND P0, PT, R2, UR4, PT ;  /* 0x0000000402007c0c */ /* 0x002fda000bf06270 */
[----:B0-23--:R-:W-:Y:S05]  /*01d0*/  @P0 BRA `(.L_x_4) ;  /* 0x0000000000880947 */ /* 0x00dfea0003800000 */
[----:B------:R-:W0:Y:S01]  /*01e0*/  LDC R7, c[0x0][0x370] ;  /* 0x0000dc00ff077b82 */ /* 0x000e220000000800 */
[----:B------:R-:W-:Y:S02]  /*01f0*/  IMAD.MOV.U32 R4, RZ, RZ, R2 ;  /* 0x000000ffff047224 */ /* 0x000fe400078e0002 */
[----:B------:R-:W-:Y:S02]  /*0200*/  IMAD.MOV.U32 R6, RZ, RZ, -0x1 ;  /* 0xffffffffff067424 */ /* 0x000fe400078e00ff */
[----:B------:R-:W-:Y:S02]  /*0210*/  IMAD.MOV.U32 R5, RZ, RZ, RZ ;  /* 0x000000ffff057224 */ /* 0x000fe400078e00ff */
[----:B0-----:R-:W-:-:S07]  /*0220*/  IMAD R7, R7, UR6, RZ ;  /* 0x0000000607077c24 */ /* 0x001fce000f8e02ff */
.L_x_8:
[----:B0-----:R-:W-:-:S04]  /*0230*/  IADD3 R2, P0, PT, R4, UR10, RZ ;  /* 0x0000000a04027c10 */ /* 0x001fc8000ff1e0ff */
[----:B------:R-:W-:-:S05]  /*0240*/  LEA.HI.X.SX32 R3, R4, UR11, 0x1, P0 ;  /* 0x0000000b04037c11 */ /* 0x000fca00080f0eff */
[----:B------:R-:W2:Y:S01]  /*0250*/  LDG.E.U8 R2, desc[UR8][R2.64] ;  /* 0x0000000802027981 */ /* 0x000ea2000c1e1100 */
[----:B------:R-:W-:Y:S01]  /*0260*/  IMAD.IADD R4, R7, 0x1, R4 ;  /* 0x0000000107047824 */ /* 0x000fe200078e0204 */
[----:B------:R-:W-:Y:S04]  /*0270*/  BSSY.RECONVERGENT B1, `(.L_x_5) ;  /* 0x0000017000017945 */ /* 0x000fe80003800200 */
[----:B------:R-:W-:Y:S01]  /*0280*/  ISETP.GE.AND P0, PT, R4, UR7, PT ;  /* 0x0000000704007c0c */ /* 0x000fe2000bf06270 */
[----:B--2---:R-:W-:-:S05]  /*0290*/  VIADD R9, R2, 0xffffff9f ;  /* 0xffffff9f02097836 */ /* 0x004fca0000000000 */
[----:B------:R-:W-:-:S04]  /*02a0*/  LOP3.LUT R8, R9, 0xff, RZ, 0xc0, !PT ;  /* 0x000000ff09087812 */ /* 0x000fc800078ec0ff */
[----:B------:R-:W-:-:S13]  /*02b0*/  ISETP.GT.U32.AND P1, PT, R8, 0x19, PT ;  /* 0x000000190800780c */ /* 0x000fda0003f24070 */
[----:B------:R-:W-:Y:S05]  /*02c0*/  @P1 BRA `(.L_x_6) ;  /* 0x0000000000441947 */ /* 0x000fea0003800000 */
[----:B------:R-:W-:-:S04]  /*02d0*/  LOP3.LUT R2, R9, 0xfc, RZ, 0xc0, !PT ;  /* 0x000000fc09027812 */ /* 0x000fc800078ec0ff */
[----:B------:R-:W-:Y:S01]  /*02e0*/  SHF.R.U32.HI R9, RZ, 0x2, R2 ;  /* 0x00000002ff097819 */ /* 0x000fe20000011602 */
[----:B------:R-:W-:-:S03]  /*02f0*/  IMAD.MOV.U32 R2, RZ, RZ, R6 ;  /* 0x000000ffff027224 */ /* 0x000fc600078e0006 */
[----:B------:R-:W-:-:S13]  /*0300*/  ISETP.NE.AND P1, PT, R6, R9, PT ;  /* 0x000000090600720c */ /* 0x000fda0003f25270 */
[----:B------:R-:W-:Y:S05]  /*0310*/  @!P1 BRA `(.L_x_7) ;  /* 0x00000000002c9947 */ /* 0x000fea0003800000 */
[----:B------:R-:W-:Y:S01]  /*0320*/  ISETP.GE.AND P1, PT, R2, RZ, PT ;  /* 0x000000ff0200720c */ /* 0x000fe20003f26270 */
[----:B------:R-:W-:Y:S02]  /*0330*/  IMAD.MOV.U32 R3, RZ, RZ, R5 ;  /* 0x000000ffff037224 */ /* 0x000fe400078e0005 */
[----:B------:R-:W-:Y:S02]  /*0340*/  IMAD.MOV.U32 R6, RZ, RZ, R9 ;  /* 0x000000ffff067224 */ /* 0x000fe400078e0009 */
[----:B------:R-:W-:-:S08]  /*0350*/  IMAD.MOV.U32 R5, RZ, RZ, 0x1 ;  /* 0x00000001ff057424 */ /* 0x000fd000078e00ff */
[----:B------:R-:W-:Y:S05]  /*0360*/  @!P1 BRA `(.L_x_6) ;  /* 0x00000000001c9947 */ /* 0x000fea0003800000 */
[----:B------:R-:W0:Y:S01]  /*0370*/  S2UR UR5, SR_CgaCtaId ;  /* 0x00000000000579c3 */ /* 0x000e220000008800 */
[----:B------:R-:W-:Y:S02]  /*0380*/  UMOV UR4, 0x400 ;  /* 0x0000040000047882 */ /* 0x000fe40000000000 */
[----:B0-----:R-:W-:-:S06]  /*0390*/  ULEA UR4, UR5, UR4, 0x18 ;  /* 0x0000000405047291 */ /* 0x001fcc000f8ec0ff */
[----:B------:R-:W-:-:S05]  /*03a0*/  LEA R2, R2, UR4, 0x2 ;  /* 0x0000000402027c11 */ /* 0x000fca000f8e10ff */
[----:B------:R0:W-:Y:S01]  /*03b0*/  ATOMS.ADD RZ, [R2], R3 ;  /* 0x0000000302ff738c */ /* 0x0001e20000000000 */
[----:B------:R-:W-:Y:S05]  /*03c0*/  BRA `(.L_x_6) ;  /* 0x0000000000047947 */ /* 0x000fea0003800000 */
.L_x_7:
[----:B------:R-:W-:-:S07]  /*03d0*/  VIADD R5, R5, 0x1 ;  /* 0x0000000105057836 */ /* 0x000fce0000000000 */
.L_x_6:
[----:B------:R-:W-:Y:S05]  /*03e0*/  BSYNC.RECONVERGENT B1 ;  /* 0x0000000000017941 */ /* 0x000fea0003800200 */
.L_x_5:
[----:B------:R-:W-:Y:S05]  /*03f0*/  @!P0 BRA `(.L_x_8) ;  /* 0xfffffffc008c8947 */ /* 0x000fea000383ffff */
.L_x_4:
[----:B------:R-:W-:Y:S05]  /*0400*/  BSYNC.RECONVERGENT B0 ;  /* 0x0000000000007941 */ /* 0x000fea0003800200 */
.L_x_3:
[----:B------:R-:W1:Y:S01]  /*0410*/  LDCU UR7, c[0x0][0x398] ;  /* 0x00007300ff0777ac */ /* 0x000e620008000800 */
[----:B------:R-:W-:Y:S01]  /*0420*/  ISETP.GE.AND P0, PT, R5, 0x1, PT ;  /* 0x000000010500780c */ /* 0x000fe20003f06270 */
[----:B------:R-:W-:Y:S01]  /*0430*/  BSSY.RECONVERGENT B0, `(.L_x_9) ;  /* 0x0000008000007945 */ /* 0x000fe20003800200 */
[----:B-1----:R-:W-:-:S11]  /*0440*/  ISETP.GE.AND P1, PT, R0, UR7, PT ;  /* 0x0000000700007c0c */ /* 0x002fd6000bf26270 */
[----:B------:R-:W-:Y:S05]  /*0450*/  @!P0 BRA `(.L_x_10) ;  /* 0x0000000000148947 */ /* 0x000fea0003800000 */
[----:B------:R-:W1:Y:S01]  /*0460*/  S2UR UR5, SR_CgaCtaId ;  /* 0x00000000000579c3 */ /* 0x000e620000008800 */
[----:B------:R-:W-:Y:S02]  /*0470*/  UMOV UR4, 0x400 ;  /* 0x0000040000047882 */ /* 0x000fe40000000000 */
[----:B-1----:R-:W-:-:S06]  /*0480*/  ULEA UR4, UR5, UR4, 0x18 ;  /* 0x0000000405047291 */ /* 0x002fcc000f8ec0ff */
[----:B------:R-:W-:-:S05]  /*0490*/  LEA R6, R6, UR4, 0x2 ;  /* 0x0000000406067c11 */ /* 0x000fca000f8e10ff */
[----:B------:R1:W-:Y:S02]  /*04a0*/  ATOMS.ADD RZ, [R6], R5 ;  /* 0x0000000506ff738c */ /* 0x0003e40000000000 */
.L_x_10:
[----:B------:R-:W-:Y:S05]  /*04b0*/  BSYNC.RECONVERGENT B0 ;  /* 0x0000000000007941 */ /* 0x000fea0003800200 */
.L_x_9:
[----:B------:R-:W-:Y:S06]  /*04c0*/  BAR.SYNC.DEFER_BLOCKING 0x0 ;  /* 0x0000000000007b1d */ /* 0x000fec0000010000 */
[----:B------:R-:W-:Y:S05]  /*04d0*/  @P1 EXIT ;  /* 0x000000000000194d */ /* 0x000fea0003800000 */
[----:B------:R-:W2:Y:S01]  /*04e0*/  S2UR UR5, SR_CgaCtaId ;  /* 0x00000000000579c3 */ /* 0x000ea20000008800 */
[----:B------:R-:W-:-:S07]  /*04f0*/  UMOV UR4, 0x400 ;  /* 0x0000040000047882 */ /* 0x000fce0000000000 */
[----:B-1----:R-:W1:Y:S01]  /*0500*/  LDC.64 R4, c[0x0][0x390] ;  /* 0x0000e400ff047b82 */ /* 0x002e620000000a00 */
[----:B--2---:R-:W-:-:S12]  /*0510*/  ULEA UR4, UR5, UR4, 0x18 ;  /* 0x0000000405047291 */ /* 0x004fd8000f8ec0ff */
.L_x_11:
[C---:B------:R-:W-:Y:S01]  /*0520*/  LEA R6, R0.reuse, UR4, 0x2 ;  /* 0x0000000400067c11 */ /* 0x040fe2000f8e10ff */
[----:B012---:R-:W-:-:S04]  /*0530*/  IMAD.WIDE R2, R0, 0x4, R4 ;  /* 0x0000000400027825 */ /* 0x007fc800078e0204 */
[----:B------:R-:W0:Y:S01]  /*0540*/  LDS R7, [R6] ;  /* 0x0000000006077984 */ /* 0x000e220000000800 */
[----:B------:R-:W-:-:S05]  /*0550*/  VIADD R0, R0, UR6 ;  /* 0x0000000600007c36 */ /* 0x000fca0008000000 */
[----:B------:R-:W-:Y:S01]  /*0560*/  ISETP.GE.AND P0, PT, R0, UR7, PT ;  /* 0x0000000700007c0c */ /* 0x000fe2000bf06270 */
[----:B0-----:R2:W-:-:S12]  /*0570*/  REDG.E.ADD.STRONG.GPU desc[UR8][R2.64], R7 ;  /* 0x000000070200798e */ /* 0x0015d8000c12e108 */
[----:B------:R-:W-:Y:S05]  /*0580*/  @!P0 BRA `(.L_x_11) ;  /* 0xfffffffc00e48947 */ /* 0x000fea000383ffff */
[----:B------:R-:W-:Y:S05]  /*0590*/  EXIT ;  /* 0x000000000000794d */ /* 0x000fea0003800000 */
.L_x_12:
[----:B------:R-:W-:-:S00]  /*05a0*/  BRA `(.L_x_12) ;  /* 0xfffffffc00fc7947 */ /* 0x000fc0000383ffff */
[----:B------:R-:W-:-:S00]  /*05b0*/  NOP ;  /* 0x0000000000007918 */ /* 0x000fc00000000000 */
        /* <DEDUP_REMOVED lines=12> */
.L_x_13:


//--------------------- .nv.shared._Z23histogram_privatizationPciPii --------------------------
	.section	.nv.shared._Z23histogram_privatizationPciPii,"aw",@nobits
	.sectionflags	@""
	.align	16
	.zero		1024


//--------------------- .nv.shared.reserved.0     --------------------------
	.section	.nv.shared.reserved.0,"aw",@nobits
	.weak		__nv_reservedSMEM_offset_0_alias
	.size		__nv_reservedSMEM_offset_0_alias, 0, 64
	.other		__nv_reservedSMEM_offset_0_alias,@"STO_CUDA_RESERVED_SHARED STV_DEFAULT"
__nv_reservedSMEM_offset_0_alias:
	.zero		0
	.zero		64


//--------------------- .nv.constant0._Z23histogram_privatizationPciPii --------------------------
	.section	.nv.constant0._Z23histogram_privatizationPciPii,"a",@progbits
	.sectionflags	@""
	.align	4
.nv.constant0._Z23histogram_privatizationPciPii:
	.zero		924


//--------------------- SYMBOLS --------------------------

	.type		.nv.reservedSmem.offset0,@object
	.size		.nv.reservedSmem.offset0,0x4
	.type		.nv.reservedSmem.cap,@object
	.size		.nv.reservedSmem.cap,0x4
